	.headerflags	@"EF_CUDA_TEXMODE_UNIFIED EF_CUDA_64BIT_ADDRESS EF_CUDA_ACCELERATORS EF_CUDA_SM90 EF_CUDA_VIRTUAL_SM(EF_CUDA_SM90)"
	.elftype	@"ET_EXEC"


//--------------------- .nv.info                  --------------------------
	.section	.nv.info,"",@"SHT_CUDA_INFO"
	.align	4


	//----- nvinfo : EIATTR_REGCOUNT
	.align		4
        /*0000*/ 	.byte	0x04, 0x2f
        /*0002*/ 	.short	(.L_3 - .L_2)
	.align		4
.L_2:
        /*0004*/ 	.word	index@(triton_poi_fused__native_batch_norm_legit_no_training_relu_5)
        /*0008*/ 	.word	0x00000012


	//----- nvinfo : EIATTR_MIN_STACK_SIZE
	.align		4
.L_3:
        /*000c*/ 	.byte	0x04, 0x12
        /*000e*/ 	.short	(.L_5 - .L_4)
	.align		4
.L_4:
        /*0010*/ 	.word	index@(triton_poi_fused__native_batch_norm_legit_no_training_relu_5)
        /*0014*/ 	.word	0x00000000


	//----- nvinfo : EIATTR_FRAME_SIZE
	.align		4
.L_5:
        /*0018*/ 	.byte	0x04, 0x11
        /*001a*/ 	.short	(.L_7 - .L_6)
	.align		4
.L_6:
        /*001c*/ 	.word	index@(triton_poi_fused__native_batch_norm_legit_no_training_relu_5)
        /*0020*/ 	.word	0x00000000


	//----- nvinfo : EIATTR_MIN_STACK_SIZE
	.align		4
.L_7:
        /*0024*/ 	.byte	0x04, 0x12
        /*0026*/ 	.short	(.L_9 - .L_8)
	.align		4
.L_8:
        /*0028*/ 	.word	index@(triton_poi_fused__native_batch_norm_legit_no_training_relu_5)
        /*002c*/ 	.word	0x00000000
.L_9:


//--------------------- .nv.info.triton_poi_fused__native_batch_norm_legit_no_training_relu_5 --------------------------
	.section	.nv.info.triton_poi_fused__native_batch_norm_legit_no_training_relu_5,"",@"SHT_CUDA_INFO"
	.sectionflags	@""
	.align	4


	//----- nvinfo : EIATTR_CUDA_API_VERSION
	.align		4
        /*0000*/ 	.byte	0x04, 0x37
        /*0002*/ 	.short	(.L_11 - .L_10)
.L_10:
        /*0004*/ 	.word	0x0000007c


	//----- nvinfo : EIATTR_KPARAM_INFO
	.align		4
.L_11:
        /*0008*/ 	.byte	0x04, 0x17
        /*000a*/ 	.short	(.L_13 - .L_12)
.L_12:
        /*000c*/ 	.word	0x00000000
        /*0010*/ 	.short	0x0006
        /*0012*/ 	.short	0x0030
        /*0014*/ 	.byte	0x00, 0xf0, 0x11, 0x00


	//----- nvinfo : EIATTR_KPARAM_INFO
	.align		4
.L_13:
        /*0018*/ 	.byte	0x04, 0x17
        /*001a*/ 	.short	(.L_15 - .L_14)
.L_14:
        /*001c*/ 	.word	0x00000000
        /*0020*/ 	.short	0x0005
        /*0022*/ 	.short	0x0028
        /*0024*/ 	.byte	0x00, 0xf4, 0x21, 0x00


	//----- nvinfo : EIATTR_KPARAM_INFO
	.align		4
.L_15:
        /*0028*/ 	.byte	0x04, 0x17
        /*002a*/ 	.short	(.L_17 - .L_16)
.L_16:
        /*002c*/ 	.word	0x00000000
        /*0030*/ 	.short	0x0004
        /*0032*/ 	.short	0x0020
        /*0034*/ 	.byte	0x00, 0xf4, 0x21, 0x00


	//----- nvinfo : EIATTR_KPARAM_INFO
	.align		4
.L_17:
        /*0038*/ 	.byte	0x04, 0x17
        /*003a*/ 	.short	(.L_19 - .L_18)
.L_18:
        /*003c*/ 	.word	0x00000000
        /*0040*/ 	.short	0x0003
        /*0042*/ 	.short	0x0018
        /*0044*/ 	.byte	0x00, 0xf4, 0x21, 0x00


	//----- nvinfo : EIATTR_KPARAM_INFO
	.align		4
.L_19:
        /*0048*/ 	.byte	0x04, 0x17
        /*004a*/ 	.short	(.L_21 - .L_20)
.L_20:
        /*004c*/ 	.word	0x00000000
        /*0050*/ 	.short	0x0002
        /*0052*/ 	.short	0x0010
        /*0054*/ 	.byte	0x00, 0xf4, 0x21, 0x00


	//----- nvinfo : EIATTR_KPARAM_INFO
	.align		4
.L_21:
        /*0058*/ 	.byte	0x04, 0x17
        /*005a*/ 	.short	(.L_23 - .L_22)
.L_22:
        /*005c*/ 	.word	0x00000000
        /*0060*/ 	.short	0x0001
        /*0062*/ 	.short	0x0008
        /*0064*/ 	.byte	0x00, 0xf4, 0x21, 0x00


	//----- nvinfo : EIATTR_KPARAM_INFO
	.align		4
.L_23:
        /*0068*/ 	.byte	0x04, 0x17
        /*006a*/ 	.short	(.L_25 - .L_24)
.L_24:
        /*006c*/ 	.word	0x00000000
        /*0070*/ 	.short	0x0000
        /*0072*/ 	.short	0x0000
        /*0074*/ 	.byte	0x00, 0xf4, 0x21, 0x00


	//----- nvinfo : EIATTR_SPARSE_MMA_MASK
	.align		4
.L_25:
        /*0078*/ 	.byte	0x03, 0x50
        /*007a*/ 	.short	0x0000


	//----- nvinfo : EIATTR_MAXREG_COUNT
	.align		4
        /*007c*/ 	.byte	0x03, 0x1b
        /*007e*/ 	.short	0x00ff


	//----- nvinfo : EIATTR_EXIT_INSTR_OFFSETS
	.align		4
        /*0080*/ 	.byte	0x04, 0x1c
        /*0082*/ 	.short	(.L_27 - .L_26)


	//   ....[0]....
.L_26:
        /*0084*/ 	.word	0x000003d0


	//----- nvinfo : EIATTR_REQNTID
	.align		4
.L_27:
        /*0088*/ 	.byte	0x04, 0x10
        /*008a*/ 	.short	(.L_29 - .L_28)
.L_28:
        /*008c*/ 	.word	0x00000100
        /*0090*/ 	.word	0x00000001
        /*0094*/ 	.word	0x00000001


	//----- nvinfo : EIATTR_CBANK_PARAM_SIZE
	.align		4
.L_29:
        /*0098*/ 	.byte	0x03, 0x19
        /*009a*/ 	.short	0x0034


	//----- nvinfo : EIATTR_PARAM_CBANK
	.align		4
        /*009c*/ 	.byte	0x04, 0x0a
        /*009e*/ 	.short	(.L_31 - .L_30)
	.align		4
.L_30:
        /*00a0*/ 	.word	index@(.nv.constant0.triton_poi_fused__native_batch_norm_legit_no_training_relu_5)
        /*00a4*/ 	.short	0x0210
        /*00a6*/ 	.short	0x0034


	//----- nvinfo : EIATTR_SW_WAR
	.align		4
.L_31:
        /*00a8*/ 	.byte	0x04, 0x36
        /*00aa*/ 	.short	(.L_33 - .L_32)
.L_32:
        /*00ac*/ 	.word	0x00000008
.L_33:


//--------------------- .nv.callgraph             --------------------------
	.section	.nv.callgraph,"",@"SHT_CUDA_CALLGRAPH"
	.align	4
	.sectionentsize	8
	.align		4
        /*0000*/ 	.word	0x00000000
	.align		4
        /*0004*/ 	.word	0xffffffff
	.align		4
        /*0008*/ 	.word	0x00000000
	.align		4
        /*000c*/ 	.word	0xfffffffe
	.align		4
        /*0010*/ 	.word	0x00000000
	.align		4
        /*0014*/ 	.word	0xfffffffd
	.align		4
        /*0018*/ 	.word	0x00000000
	.align		4
        /*001c*/ 	.word	0xfffffffc


//--------------------- .nv.constant4             --------------------------
	.section	.nv.constant4,"a",@progbits
	.align	8
	.align		8
.nv.constant4:
        /*0000*/ 	.dword	_$_str
	.align		8
        /*0008*/ 	.dword	_$_str_$_2


//--------------------- .text.triton_poi_fused__native_batch_norm_legit_no_training_relu_5 --------------------------
	.section	.text.triton_poi_fused__native_batch_norm_legit_no_training_relu_5,"ax",@progbits
	.align	128
        .global         triton_poi_fused__native_batch_norm_legit_no_training_relu_5
        .type           triton_poi_fused__native_batch_norm_legit_no_training_relu_5,@function
        .size           triton_poi_fused__native_batch_norm_legit_no_training_relu_5,(.L_x_1 - triton_poi_fused__native_batch_norm_legit_no_training_relu_5)
        .other          triton_poi_fused__native_batch_norm_legit_no_training_relu_5,@"STO_CUDA_ENTRY STV_DEFAULT"
triton_poi_fused__native_batch_norm_legit_no_training_relu_5:
.text.triton_poi_fused__native_batch_norm_legit_no_training_relu_5:
[----:B------:R-:W-:Y:S01]  /*0000*/  LDC R1, c[0x0][0x28] ;  /* 0x00000a00ff017b82 */ /* 0x000fe20000000800 */
[----:B------:R-:W1:Y:S07]  /*0010*/  S2R R0, SR_TID.X ;  /* 0x0000000000007919 */ /* 0x000e6e0000002100 */
[----:B------:R-:W2:Y:S01]  /*0020*/  LDC.64 R2, c[0x0][0x220] ;  /* 0x00008800ff027b82 */ /* 0x000ea20000000a00 */
[----:B------:R-:W-:Y:S01]  /*0030*/  ULDC.64 UR4, c[0x0][0x208] ;  /* 0x0000820000047ab9 */ /* 0x000fe20000000a00 */
[----:B------:R-:W3:Y:S06]  /*0040*/  S2R R7, SR_CTAID.X ;  /* 0x0000000000077919 */ /* 0x000eec0000002500 */
[----:B------:R-:W4:Y:S08]  /*0050*/  LDC.64 R8, c[0x0][0x228] ;  /* 0x00008a00ff087b82 */ /* 0x000f300000000a00 */
[----:B------:R-:W5:Y:S01]  /*0060*/  LDC.64 R10, c[0x0][0x230] ;  /* 0x00008c00ff0a7b82 */ /* 0x000f620000000a00 */
[----:B-1----:R-:W-:-:S02]  /*0070*/  SHF.L.U32 R0, R0, 0x1, RZ ;  /* 0x0000000100007819 */ /* 0x002fc400000006ff */
[----:B---3--:R-:W-:Y:S02]  /*0080*/  SHF.R.S32.HI R5, RZ, 0x16, R7 ;  /* 0x00000016ff057819 */ /* 0x008fe40000011407 */
[----:B------:R-:W-:Y:S02]  /*0090*/  LOP3.LUT R0, R0, 0x1fe, RZ, 0xc0, !PT ;  /* 0x000001fe00007812 */ /* 0x000fe400078ec0ff */
[----:B------:R-:W-:Y:S02]  /*00a0*/  SGXT R5, R5, 0x1 ;  /* 0x000000010505781a */ /* 0x000fe40000000200 */
[----:B------:R-:W-:Y:S02]  /*00b0*/  LEA R0, R7, R0, 0x9 ;  /* 0x0000000007007211 */ /* 0x000fe400078e48ff */
[----:B------:R-:W1:Y:S02]  /*00c0*/  LDC.64 R6, c[0x0][0x218] ;  /* 0x00008600ff067b82 */ /* 0x000e640000000a00 */
[----:B------:R-:W-:-:S04]  /*00d0*/  LEA.HI R5, R5, R0, RZ, 0x5 ;  /* 0x0000000005057211 */ /* 0x000fc800078f28ff */
[----:B------:R-:W-:-:S04]  /*00e0*/  LOP3.LUT R5, R5, 0xffffffe0, RZ, 0xc0, !PT ;  /* 0xffffffe005057812 */ /* 0x000fc800078ec0ff */
[----:B------:R-:W-:Y:S02]  /*00f0*/  IADD3 R13, R0, -R5, RZ ;  /* 0x80000005000d7210 */ /* 0x000fe40007ffe0ff */
[----:B------:R-:W3:Y:S03]  /*0100*/  LDC.64 R4, c[0x0][0x210] ;  /* 0x00008400ff047b82 */ /* 0x000ee60000000a00 */
[----:B--2---:R-:W-:-:S06]  /*0110*/  IMAD.WIDE R2, R13, 0x4, R2 ;  /* 0x000000040d027825 */ /* 0x004fcc00078e0202 */
[----:B------:R-:W2:Y:S01]  /*0120*/  LDG.E.EL.64 R2, desc[UR4][R2.64] ;  /* 0x0000000402027981 */ /* 0x000ea2000c2e1b00 */
[----:B-1----:R-:W-:-:S04]  /*0130*/  IMAD.WIDE R6, R13, 0x4, R6 ;  /* 0x000000040d067825 */ /* 0x002fc800078e0206 */
[C---:B----4-:R-:W-:Y:S02]  /*0140*/  IMAD.WIDE R8, R13.reuse, 0x4, R8 ;  /* 0x000000040d087825 */ /* 0x050fe400078e0208 */
[----:B------:R-:W4:Y:S02]  /*0150*/  LDG.E.EL.64 R6, desc[UR4][R6.64] ;  /* 0x0000000406067981 */ /* 0x000f24000c2e1b00 */
[----:B-----5:R-:W-:Y:S02]  /*0160*/  IMAD.WIDE R10, R13, 0x4, R10 ;  /* 0x000000040d0a7825 */ /* 0x020fe400078e020a */
[----:B------:R-:W5:Y:S02]  /*0170*/  LDG.E.EL.64 R8, desc[UR4][R8.64] ;  /* 0x0000000408087981 */ /* 0x000f64000c2e1b00 */
[----:B---3--:R-:W-:Y:S02]  /*0180*/  IMAD.WIDE R4, R0, 0x4, R4 ;  /* 0x0000000400047825 */ /* 0x008fe400078e0204 */
[----:B------:R-:W5:Y:S04]  /*0190*/  LDG.E.EL.64 R10, desc[UR4][R10.64] ;  /* 0x000000040a0a7981 */ /* 0x000f68000c2e1b00 */
[----:B------:R-:W4:Y:S01]  /*01a0*/  LDG.E.64 R4, desc[UR4][R4.64] ;  /* 0x0000000404047981 */ /* 0x000f22000c1e1b00 */
[----:B------:R-:W-:Y:S01]  /*01b0*/  HFMA2.MMA R14, -RZ, RZ, 1.625, 0 ;  /* 0x3e800000ff0e7435 */ /* 0x000fe200000001ff */
[----:B--2---:R-:W-:Y:S01]  /*01c0*/  FADD R2, R2, 9.9999997473787516356e-06 ;  /* 0x3727c5ac02027421 */ /* 0x004fe20000000000 */
[----:B------:R-:W-:-:S03]  /*01d0*/  FADD R3, R3, 9.9999997473787516356e-06 ;  /* 0x3727c5ac03037421 */ /* 0x000fc60000000000 */
[----:B------:R-:W1:Y:S08]  /*01e0*/  MUFU.SQRT R12, R2 ;  /* 0x00000002000c7308 */ /* 0x000e700000002000 */
[----:B------:R2:W3:Y:S01]  /*01f0*/  MUFU.SQRT R13, R3 ;  /* 0x00000003000d7308 */ /* 0x0004e20000002000 */
[C---:B-1----:R-:W-:Y:S02]  /*0200*/  FSETP.GT.AND P0, PT, R12.reuse, 8.50705917302346158658e+37, PT ;  /* 0x7e8000000c00780b */ /* 0x042fe40003f04000 */
[----:B------:R-:W-:Y:S01]  /*0210*/  FSETP.GEU.AND P2, PT, R12, 1.175494350822287508e-38, PT ;  /* 0x008000000c00780b */ /* 0x000fe20003f4e000 */
[----:B--2---:R-:W1:Y:S01]  /*0220*/  LDC.64 R2, c[0x0][0x238] ;  /* 0x00008e00ff027b82 */ /* 0x004e620000000a00 */
[----:B---3--:R-:W-:-:S02]  /*0230*/  FSETP.GT.AND P1, PT, R13, 8.50705917302346158658e+37, PT ;  /* 0x7e8000000d00780b */ /* 0x008fc40003f24000 */
[----:B------:R-:W-:-:S07]  /*0240*/  FSETP.GEU.AND P3, PT, R13, 1.175494350822287508e-38, PT ;  /* 0x008000000d00780b */ /* 0x000fce0003f6e000 */
[----:B------:R-:W-:-:S04]  /*0250*/  @P0 FMUL R12, R12, 0.25 ;  /* 0x3e8000000c0c0820 */ /* 0x000fc80000400000 */
[----:B------:R-:W-:Y:S01]  /*0260*/  @!P2 FMUL R12, R12, 16777216 ;  /* 0x4b8000000c0ca820 */ /* 0x000fe20000400000 */
[----:B------:R-:W-:-:S04]  /*0270*/  @P1 FMUL R13, R13, 0.25 ;  /* 0x3e8000000d0d1820 */ /* 0x000fc80000400000 */
[----:B------:R-:W-:Y:S01]  /*0280*/  @!P3 FMUL R13, R13, 16777216 ;  /* 0x4b8000000d0db820 */ /* 0x000fe20000400000 */
[----:B------:R-:W2:Y:S01]  /*0290*/  MUFU.RCP R12, R12 ;  /* 0x0000000c000c7308 */ /* 0x000ea20000001000 */
[----:B------:R-:W-:-:S07]  /*02a0*/  FSEL R15, R14, 1, P0 ;  /* 0x3f8000000e0f7808 */ /* 0x000fce0000000000 */
[----:B------:R-:W3:Y:S01]  /*02b0*/  MUFU.RCP R13, R13 ;  /* 0x0000000d000d7308 */ /* 0x000ee20000001000 */
[----:B------:R-:W-:Y:S01]  /*02c0*/  FSEL R14, R14, 1, P1 ;  /* 0x3f8000000e0e7808 */ /* 0x000fe20000800000 */
[----:B------:R-:W-:-:S04]  /*02d0*/  @!P2 FMUL R15, R15, 16777216 ;  /* 0x4b8000000f0fa820 */ /* 0x000fc80000400000 */
[----:B------:R-:W-:Y:S01]  /*02e0*/  @!P3 FMUL R14, R14, 16777216 ;  /* 0x4b8000000e0eb820 */ /* 0x000fe20000400000 */
[----:B----4-:R-:W-:Y:S01]  /*02f0*/  FADD R5, R5, -R7 ;  /* 0x8000000705057221 */ /* 0x010fe20000000000 */
[----:B------:R-:W-:Y:S01]  /*0300*/  FADD R4, R4, -R6 ;  /* 0x8000000604047221 */ /* 0x000fe20000000000 */
[----:B--2---:R-:W-:Y:S01]  /*0310*/  FMUL R15, R12, R15 ;  /* 0x0000000f0c0f7220 */ /* 0x004fe20000400000 */
[----:B---3--:R-:W-:-:S03]  /*0320*/  FMUL R14, R13, R14 ;  /* 0x0000000e0d0e7220 */ /* 0x008fc60000400000 */
[----:B------:R-:W-:Y:S01]  /*0330*/  FMUL R15, R4, R15 ;  /* 0x0000000f040f7220 */ /* 0x000fe20000400000 */
[----:B------:R-:W-:-:S03]  /*0340*/  FMUL R14, R5, R14 ;  /* 0x0000000e050e7220 */ /* 0x000fc60000400000 */
[----:B-----5:R-:W-:Y:S01]  /*0350*/  FFMA R8, R8, R15, R10 ;  /* 0x0000000f08087223 */ /* 0x020fe2000000000a */
[----:B------:R-:W-:-:S04]  /*0360*/  FFMA R9, R9, R14, R11 ;  /* 0x0000000e09097223 */ /* 0x000fc8000000000b */
[----:B------:R-:W-:Y:S02]  /*0370*/  FSETP.GEU.AND P0, PT, R8, RZ, PT ;  /* 0x000000ff0800720b */ /* 0x000fe40003f0e000 */
[C---:B------:R-:W-:Y:S01]  /*0380*/  FSETP.GEU.AND P1, PT, R9.reuse, RZ, PT ;  /* 0x000000ff0900720b */ /* 0x040fe20003f2e000 */
[----:B-1----:R-:W-:Y:S01]  /*0390*/  IMAD.WIDE R2, R0, 0x4, R2 ;  /* 0x0000000400027825 */ /* 0x002fe200078e0202 */
[----:B------:R-:W-:Y:S02]  /*03a0*/  FSEL R8, R8, RZ, P0 ;  /* 0x000000ff08087208 */ /* 0x000fe40000000000 */
[----:B------:R-:W-:-:S05]  /*03b0*/  FSEL R9, R9, RZ, P1 ;  /* 0x000000ff09097208 */ /* 0x000fca0000800000 */
[----:B------:R-:W-:Y:S01]  /*03c0*/  STG.E.64 desc[UR4][R2.64], R8 ;  /* 0x0000000802007986 */ /* 0x000fe2000c101b04 */
[----:B------:R-:W-:Y:S05]  /*03d0*/  EXIT ;  /* 0x000000000000794d */ /* 0x000fea0003800000 */
.L_x_0:
[----:B------:R-:W-:-:S00]  /*03e0*/  BRA `(.L_x_0) ;  /* 0xfffffffc00fc7947 */ /* 0x000fc0000383ffff */
[----:B------:R-:W-:-:S00]  /*03f0*/  NOP ;  /* 0x0000000000007918 */ /* 0x000fc00000000000 */
        /* <DEDUP_REMOVED lines=8> */
.L_x_1:


//--------------------- .nv.global.init           --------------------------
	.section	.nv.global.init,"aw",@progbits
.nv.global.init:
	.type		_$_str,@object
	.size		_$_str,(_$_str_$_2 - _$_str)
_$_str:
        /*0000*/ 	.byte	0x5f, 0x5f, 0x43, 0x55, 0x44, 0x41, 0x5f, 0x46, 0x54, 0x5a, 0x00
	.type		_$_str_$_2,@object
	.size		_$_str_$_2,(.L_1 - _$_str_$_2)
_$_str_$_2:
        /*000b*/ 	.byte	0x5f, 0x5f, 0x43, 0x55, 0x44, 0x41, 0x5f, 0x50, 0x52, 0x45, 0x43, 0x5f, 0x53, 0x51, 0x52, 0x54
        /*001b*/ 	.byte	0x00
.L_1:


//--------------------- .nv.constant0.triton_poi_fused__native_batch_norm_legit_no_training_relu_5 --------------------------
	.section	.nv.constant0.triton_poi_fused__native_batch_norm_legit_no_training_relu_5,"a",@progbits
	.sectionflags	@""
	.align	4
.nv.constant0.triton_poi_fused__native_batch_norm_legit_no_training_relu_5:
	.zero		580
